	.headerflags	@"EF_CUDA_TEXMODE_UNIFIED EF_CUDA_64BIT_ADDRESS EF_CUDA_ACCELERATORS EF_CUDA_SM90 EF_CUDA_VIRTUAL_SM(EF_CUDA_SM90)"
	.elftype	@"ET_EXEC"


//--------------------- .nv.info                  --------------------------
	.section	.nv.info,"",@"SHT_CUDA_INFO"
	.align	4


	//----- nvinfo : EIATTR_REGCOUNT
	.align		4
        /*0000*/ 	.byte	0x04, 0x2f
        /*0002*/ 	.short	(.L_3 - .L_2)
	.align		4
.L_2:
        /*0004*/ 	.word	index@(triton_poi_fused__native_batch_norm_legit_no_training_mul_relu_13)
        /*0008*/ 	.word	0x00000017


	//----- nvinfo : EIATTR_MIN_STACK_SIZE
	.align		4
.L_3:
        /*000c*/ 	.byte	0x04, 0x12
        /*000e*/ 	.short	(.L_5 - .L_4)
	.align		4
.L_4:
        /*0010*/ 	.word	index@(triton_poi_fused__native_batch_norm_legit_no_training_mul_relu_13)
        /*0014*/ 	.word	0x00000000


	//----- nvinfo : EIATTR_FRAME_SIZE
	.align		4
.L_5:
        /*0018*/ 	.byte	0x04, 0x11
        /*001a*/ 	.short	(.L_7 - .L_6)
	.align		4
.L_6:
        /*001c*/ 	.word	index@(triton_poi_fused__native_batch_norm_legit_no_training_mul_relu_13)
        /*0020*/ 	.word	0x00000000


	//----- nvinfo : EIATTR_MIN_STACK_SIZE
	.align		4
.L_7:
        /*0024*/ 	.byte	0x04, 0x12
        /*0026*/ 	.short	(.L_9 - .L_8)
	.align		4
.L_8:
        /*0028*/ 	.word	index@(triton_poi_fused__native_batch_norm_legit_no_training_mul_relu_13)
        /*002c*/ 	.word	0x00000000
.L_9:


//--------------------- .nv.info.triton_poi_fused__native_batch_norm_legit_no_training_mul_relu_13 --------------------------
	.section	.nv.info.triton_poi_fused__native_batch_norm_legit_no_training_mul_relu_13,"",@"SHT_CUDA_INFO"
	.sectionflags	@""
	.align	4


	//----- nvinfo : EIATTR_CUDA_API_VERSION
	.align		4
        /*0000*/ 	.byte	0x04, 0x37
        /*0002*/ 	.short	(.L_11 - .L_10)
.L_10:
        /*0004*/ 	.word	0x0000007c


	//----- nvinfo : EIATTR_KPARAM_INFO
	.align		4
.L_11:
        /*0008*/ 	.byte	0x04, 0x17
        /*000a*/ 	.short	(.L_13 - .L_12)
.L_12:
        /*000c*/ 	.word	0x00000000
        /*0010*/ 	.short	0x0007
        /*0012*/ 	.short	0x0038
        /*0014*/ 	.byte	0x00, 0xf0, 0x11, 0x00


	//----- nvinfo : EIATTR_KPARAM_INFO
	.align		4
.L_13:
        /*0018*/ 	.byte	0x04, 0x17
        /*001a*/ 	.short	(.L_15 - .L_14)
.L_14:
        /*001c*/ 	.word	0x00000000
        /*0020*/ 	.short	0x0006
        /*0022*/ 	.short	0x0030
        /*0024*/ 	.byte	0x00, 0xf4, 0x21, 0x00


	//----- nvinfo : EIATTR_KPARAM_INFO
	.align		4
.L_15:
        /*0028*/ 	.byte	0x04, 0x17
        /*002a*/ 	.short	(.L_17 - .L_16)
.L_16:
        /*002c*/ 	.word	0x00000000
        /*0030*/ 	.short	0x0005
        /*0032*/ 	.short	0x0028
        /*0034*/ 	.byte	0x00, 0xf4, 0x21, 0x00


	//----- nvinfo : EIATTR_KPARAM_INFO
	.align		4
.L_17:
        /*0038*/ 	.byte	0x04, 0x17
        /*003a*/ 	.short	(.L_19 - .L_18)
.L_18:
        /*003c*/ 	.word	0x00000000
        /*0040*/ 	.short	0x0004
        /*0042*/ 	.short	0x0020
        /*0044*/ 	.byte	0x00, 0xf4, 0x21, 0x00


	//----- nvinfo : EIATTR_KPARAM_INFO
	.align		4
.L_19:
        /*0048*/ 	.byte	0x04, 0x17
        /*004a*/ 	.short	(.L_21 - .L_20)
.L_20:
        /*004c*/ 	.word	0x00000000
        /*0050*/ 	.short	0x0003
        /*0052*/ 	.short	0x0018
        /*0054*/ 	.byte	0x00, 0xf4, 0x21, 0x00


	//----- nvinfo : EIATTR_KPARAM_INFO
	.align		4
.L_21:
        /*0058*/ 	.byte	0x04, 0x17
        /*005a*/ 	.short	(.L_23 - .L_22)
.L_22:
        /*005c*/ 	.word	0x00000000
        /*0060*/ 	.short	0x0002
        /*0062*/ 	.short	0x0010
        /*0064*/ 	.byte	0x00, 0xf4, 0x21, 0x00


	//----- nvinfo : EIATTR_KPARAM_INFO
	.align		4
.L_23:
        /*0068*/ 	.byte	0x04, 0x17
        /*006a*/ 	.short	(.L_25 - .L_24)
.L_24:
        /*006c*/ 	.word	0x00000000
        /*0070*/ 	.short	0x0001
        /*0072*/ 	.short	0x0008
        /*0074*/ 	.byte	0x00, 0xf4, 0x21, 0x00


	//----- nvinfo : EIATTR_KPARAM_INFO
	.align		4
.L_25:
        /*0078*/ 	.byte	0x04, 0x17
        /*007a*/ 	.short	(.L_27 - .L_26)
.L_26:
        /*007c*/ 	.word	0x00000000
        /*0080*/ 	.short	0x0000
        /*0082*/ 	.short	0x0000
        /*0084*/ 	.byte	0x00, 0xf4, 0x21, 0x00


	//----- nvinfo : EIATTR_SPARSE_MMA_MASK
	.align		4
.L_27:
        /*0088*/ 	.byte	0x03, 0x50
        /*008a*/ 	.short	0x0000


	//----- nvinfo : EIATTR_MAXREG_COUNT
	.align		4
        /*008c*/ 	.byte	0x03, 0x1b
        /*008e*/ 	.short	0x00ff


	//----- nvinfo : EIATTR_EXIT_INSTR_OFFSETS
	.align		4
        /*0090*/ 	.byte	0x04, 0x1c
        /*0092*/ 	.short	(.L_29 - .L_28)


	//   ....[0]....
.L_28:
        /*0094*/ 	.word	0x000004b0


	//----- nvinfo : EIATTR_REQNTID
	.align		4
.L_29:
        /*0098*/ 	.byte	0x04, 0x10
        /*009a*/ 	.short	(.L_31 - .L_30)
.L_30:
        /*009c*/ 	.word	0x00000080
        /*00a0*/ 	.word	0x00000001
        /*00a4*/ 	.word	0x00000001


	//----- nvinfo : EIATTR_CBANK_PARAM_SIZE
	.align		4
.L_31:
        /*00a8*/ 	.byte	0x03, 0x19
        /*00aa*/ 	.short	0x003c


	//----- nvinfo : EIATTR_PARAM_CBANK
	.align		4
        /*00ac*/ 	.byte	0x04, 0x0a
        /*00ae*/ 	.short	(.L_33 - .L_32)
	.align		4
.L_32:
        /*00b0*/ 	.word	index@(.nv.constant0.triton_poi_fused__native_batch_norm_legit_no_training_mul_relu_13)
        /*00b4*/ 	.short	0x0210
        /*00b6*/ 	.short	0x003c


	//----- nvinfo : EIATTR_SW_WAR
	.align		4
.L_33:
        /*00b8*/ 	.byte	0x04, 0x36
        /*00ba*/ 	.short	(.L_35 - .L_34)
.L_34:
        /*00bc*/ 	.word	0x00000008
.L_35:


//--------------------- .nv.callgraph             --------------------------
	.section	.nv.callgraph,"",@"SHT_CUDA_CALLGRAPH"
	.align	4
	.sectionentsize	8
	.align		4
        /*0000*/ 	.word	0x00000000
	.align		4
        /*0004*/ 	.word	0xffffffff
	.align		4
        /*0008*/ 	.word	0x00000000
	.align		4
        /*000c*/ 	.word	0xfffffffe
	.align		4
        /*0010*/ 	.word	0x00000000
	.align		4
        /*0014*/ 	.word	0xfffffffd
	.align		4
        /*0018*/ 	.word	0x00000000
	.align		4
        /*001c*/ 	.word	0xfffffffc


//--------------------- .nv.constant4             --------------------------
	.section	.nv.constant4,"a",@progbits
	.align	8
	.align		8
.nv.constant4:
        /*0000*/ 	.dword	_$_str
	.align		8
        /*0008*/ 	.dword	_$_str_$_2


//--------------------- .text.triton_poi_fused__native_batch_norm_legit_no_training_mul_relu_13 --------------------------
	.section	.text.triton_poi_fused__native_batch_norm_legit_no_training_mul_relu_13,"ax",@progbits
	.align	128
        .global         triton_poi_fused__native_batch_norm_legit_no_training_mul_relu_13
        .type           triton_poi_fused__native_batch_norm_legit_no_training_mul_relu_13,@function
        .size           triton_poi_fused__native_batch_norm_legit_no_training_mul_relu_13,(.L_x_1 - triton_poi_fused__native_batch_norm_legit_no_training_mul_relu_13)
        .other          triton_poi_fused__native_batch_norm_legit_no_training_mul_relu_13,@"STO_CUDA_ENTRY STV_DEFAULT"
triton_poi_fused__native_batch_norm_legit_no_training_mul_relu_13:
.text.triton_poi_fused__native_batch_norm_legit_no_training_mul_relu_13:
[----:B------:R-:W-:Y:S01]  /*0000*/  LDC R1, c[0x0][0x28] ;  /* 0x00000a00ff017b82 */ /* 0x000fe20000000800 */
[----:B------:R-:W1:Y:S01]  /*0010*/  S2R R0, SR_TID.X ;  /* 0x0000000000007919 */ /* 0x000e620000002100 */
[----:B------:R-:W-:-:S06]  /*0020*/  ULDC.64 UR4, c[0x0][0x208] ;  /* 0x0000820000047ab9 */ /* 0x000fcc0000000a00 */
[----:B------:R-:W2:Y:S01]  /*0030*/  LDC.64 R12, c[0x0][0x218] ;  /* 0x00008600ff0c7b82 */ /* 0x000ea20000000a00 */
[----:B------:R-:W3:Y:S07]  /*0040*/  S2R R3, SR_CTAID.X ;  /* 0x0000000000037919 */ /* 0x000eee0000002500 */
[----:B------:R-:W4:Y:S08]  /*0050*/  LDC.64 R14, c[0x0][0x220] ;  /* 0x00008800ff0e7b82 */ /* 0x000f300000000a00 */
[----:B------:R-:W5:Y:S01]  /*0060*/  LDC.64 R8, c[0x0][0x230] ;  /* 0x00008c00ff087b82 */ /* 0x000f620000000a00 */
[----:B-1----:R-:W-:Y:S01]  /*0070*/  IMAD.SHL.U32 R0, R0, 0x2, RZ ;  /* 0x0000000200007824 */ /* 0x002fe200078e00ff */
[----:B---3--:R-:W-:-:S04]  /*0080*/  SHF.R.S32.HI R11, RZ, 0x17, R3 ;  /* 0x00000017ff0b7819 */ /* 0x008fc80000011403 */
[----:B------:R-:W-:Y:S02]  /*0090*/  LOP3.LUT R0, R0, 0xfe, RZ, 0xc0, !PT ;  /* 0x000000fe00007812 */ /* 0x000fe400078ec0ff */
[----:B------:R-:W-:-:S03]  /*00a0*/  SGXT R11, R11, 0x1 ;  /* 0x000000010b0b781a */ /* 0x000fc60000000200 */
[----:B------:R-:W-:Y:S02]  /*00b0*/  IMAD R0, R3, 0x100, R0 ;  /* 0x0000010003007824 */ /* 0x000fe400078e0200 */
[----:B------:R-:W1:Y:S03]  /*00c0*/  LDC.64 R2, c[0x0][0x228] ;  /* 0x00008a00ff027b82 */ /* 0x000e660000000a00 */
[----:B------:R-:W-:-:S04]  /*00d0*/  LEA.HI R4, R11, R0, RZ, 0x6 ;  /* 0x000000000b047211 */ /* 0x000fc800078f30ff */
[--C-:B------:R-:W-:Y:S02]  /*00e0*/  SHF.R.S32.HI R7, RZ, 0x6, R4.reuse ;  /* 0x00000006ff077819 */ /* 0x100fe40000011404 */
[----:B------:R-:W-:-:S04]  /*00f0*/  SHF.R.S32.HI R4, RZ, 0x1f, R4 ;  /* 0x0000001fff047819 */ /* 0x000fc80000011404 */
[----:B------:R-:W-:-:S04]  /*0100*/  LEA.HI R4, R4, R7, RZ, 0x8 ;  /* 0x0000000704047211 */ /* 0x000fc800078f40ff */
[----:B------:R-:W-:-:S05]  /*0110*/  LOP3.LUT R4, R4, 0xffffff00, RZ, 0xc0, !PT ;  /* 0xffffff0004047812 */ /* 0x000fca00078ec0ff */
[----:B------:R-:W-:-:S04]  /*0120*/  IMAD.IADD R7, R7, 0x1, -R4 ;  /* 0x0000000107077824 */ /* 0x000fc800078e0a04 */
[----:B-1----:R-:W-:-:S05]  /*0130*/  IMAD.WIDE R2, R7, 0x4, R2 ;  /* 0x0000000407027825 */ /* 0x002fca00078e0202 */
[----:B------:R1:W3:Y:S01]  /*0140*/  LDG.E.EL R6, desc[UR4][R2.64] ;  /* 0x0000000402067981 */ /* 0x0002e2000c2e1900 */
[C---:B------:R-:W-:Y:S01]  /*0150*/  PRMT R4, R7.reuse, 0x9910, RZ ;  /* 0x0000991007047816 */ /* 0x040fe200000000ff */
[----:B----4-:R-:W-:Y:S01]  /*0160*/  IMAD.WIDE R14, R7, 0x4, R14 ;  /* 0x00000004070e7825 */ /* 0x010fe200078e020e */
[----:B------:R-:W-:Y:S02]  /*0170*/  LEA.HI R16, R11, R0, RZ, 0xe ;  /* 0x000000000b107211 */ /* 0x000fe400078f70ff */
[----:B------:R-:W-:-:S04]  /*0180*/  SHF.R.S32.HI R4, RZ, 0xf, R4 ;  /* 0x0000000fff047819 */ /* 0x000fc80000011404 */
[----:B------:R-:W-:Y:S01]  /*0190*/  LOP3.LUT R10, R4, 0xffff, RZ, 0xc0, !PT ;  /* 0x0000ffff040a7812 */ /* 0x000fe200078ec0ff */
[----:B-1----:R-:W1:Y:S03]  /*01a0*/  LDC.64 R2, c[0x0][0x210] ;  /* 0x00008400ff027b82 */ /* 0x002e660000000a00 */
[----:B------:R-:W-:-:S04]  /*01b0*/  LEA.HI R10, R10, R7, RZ, 0x13 ;  /* 0x000000070a0a7211 */ /* 0x000fc800078f98ff */
[C---:B------:R-:W-:Y:S01]  /*01c0*/  LOP3.LUT R17, R10.reuse, 0xfff8, RZ, 0xc0, !PT ;  /* 0x0000fff80a117812 */ /* 0x040fe200078ec0ff */
[----:B------:R-:W4:Y:S01]  /*01d0*/  LDC.64 R4, c[0x0][0x238] ;  /* 0x00008e00ff047b82 */ /* 0x000f220000000a00 */
[----:B------:R-:W-:Y:S01]  /*01e0*/  PRMT R18, R10, 0x9910, RZ ;  /* 0x000099100a127816 */ /* 0x000fe200000000ff */
[----:B--2---:R-:W-:Y:S02]  /*01f0*/  IMAD.WIDE R10, R0, 0x4, R12 ;  /* 0x00000004000a7825 */ /* 0x004fe400078e020c */
[----:B------:R2:W3:Y:S02]  /*0200*/  LDG.E.EL R12, desc[UR4][R14.64] ;  /* 0x000000040e0c7981 */ /* 0x0004e4000c2e1900 */
[----:B------:R-:W-:Y:S01]  /*0210*/  IMAD.MOV R19, RZ, RZ, -R17 ;  /* 0x000000ffff137224 */ /* 0x000fe200078e0a11 */
[----:B------:R-:W-:Y:S01]  /*0220*/  SHF.R.S32.HI R17, RZ, 0x3, R18 ;  /* 0x00000003ff117819 */ /* 0x000fe20000011412 */
[----:B------:R-:W3:Y:S01]  /*0230*/  LDG.E.64 R10, desc[UR4][R10.64] ;  /* 0x000000040a0a7981 */ /* 0x000ee2000c1e1b00 */
[----:B------:R-:W-:-:S02]  /*0240*/  SHF.R.S32.HI R13, RZ, 0xe, R16 ;  /* 0x0000000eff0d7819 */ /* 0x000fc40000011410 */
[----:B------:R-:W-:Y:S02]  /*0250*/  PRMT R18, R19, 0x7710, RZ ;  /* 0x0000771013127816 */ /* 0x000fe400000000ff */
[----:B------:R-:W-:Y:S01]  /*0260*/  PRMT R20, R17, 0x9910, RZ ;  /* 0x0000991011147816 */ /* 0x000fe200000000ff */
[----:B-----5:R-:W-:Y:S01]  /*0270*/  IMAD.WIDE R8, R7, 0x4, R8 ;  /* 0x0000000407087825 */ /* 0x020fe200078e0208 */
[----:B------:R-:W-:-:S03]  /*0280*/  IADD3 R18, R7, R18, RZ ;  /* 0x0000001207127210 */ /* 0x000fc60007ffe0ff */
[----:B----4-:R-:W-:Y:S01]  /*0290*/  IMAD.WIDE R16, R7, 0x4, R4 ;  /* 0x0000000407107825 */ /* 0x010fe200078e0204 */
[----:B--2---:R-:W-:Y:S01]  /*02a0*/  PRMT R14, R18, 0x9910, RZ ;  /* 0x00009910120e7816 */ /* 0x004fe200000000ff */
[----:B------:R2:W4:Y:S02]  /*02b0*/  LDG.E.EL R4, desc[UR4][R8.64] ;  /* 0x0000000408047981 */ /* 0x000524000c2e1900 */
[----:B------:R-:W-:Y:S02]  /*02c0*/  IMAD R13, R13, 0x100, R20 ;  /* 0x000001000d0d7824 */ /* 0x000fe400078e0214 */
[----:B------:R-:W4:Y:S02]  /*02d0*/  LDG.E.EL R17, desc[UR4][R16.64] ;  /* 0x0000000410117981 */ /* 0x000f24000c2e1900 */
[----:B------:R-:W-:-:S04]  /*02e0*/  IMAD R13, R14, 0x20, R13 ;  /* 0x000000200e0d7824 */ /* 0x000fc800078e020d */
[----:B-1----:R-:W-:-:S05]  /*02f0*/  IMAD.WIDE R2, R13, 0x4, R2 ;  /* 0x000000040d027825 */ /* 0x002fca00078e0202 */
[----:B------:R1:W5:Y:S01]  /*0300*/  LDG.E.EL R5, desc[UR4][R2.64] ;  /* 0x0000000402057981 */ /* 0x000362000c2e1900 */
[----:B--2---:R-:W-:Y:S01]  /*0310*/  HFMA2.MMA R8, -RZ, RZ, 1.625, 0 ;  /* 0x3e800000ff087435 */ /* 0x004fe200000001ff */
[----:B-1----:R-:W1:Y:S02]  /*0320*/  LDC.64 R2, c[0x0][0x240] ;  /* 0x00009000ff027b82 */ /* 0x002e640000000a00 */
[----:B-1----:R-:W-:-:S04]  /*0330*/  IMAD.WIDE R2, R0, 0x4, R2 ;  /* 0x0000000400027825 */ /* 0x002fc800078e0202 */
[----:B---3--:R-:W-:-:S04]  /*0340*/  FADD R6, R6, 9.9999997473787516356e-06 ;  /* 0x3727c5ac06067421 */ /* 0x008fc80000000000 */
[----:B------:R-:W1:Y:S02]  /*0350*/  MUFU.SQRT R7, R6 ;  /* 0x0000000600077308 */ /* 0x000e640000002000 */
[C---:B-1----:R-:W-:Y:S02]  /*0360*/  FSETP.GT.AND P0, PT, R7.reuse, 8.50705917302346158658e+37, PT ;  /* 0x7e8000000700780b */ /* 0x042fe40003f04000 */
[----:B------:R-:W-:-:S11]  /*0370*/  FSETP.GEU.AND P1, PT, R7, 1.175494350822287508e-38, PT ;  /* 0x008000000700780b */ /* 0x000fd60003f2e000 */
[----:B------:R-:W-:-:S04]  /*0380*/  @P0 FMUL R7, R7, 0.25 ;  /* 0x3e80000007070820 */ /* 0x000fc80000400000 */
[----:B------:R-:W-:-:S06]  /*0390*/  @!P1 FMUL R7, R7, 16777216 ;  /* 0x4b80000007079820 */ /* 0x000fcc0000400000 */
[----:B------:R-:W1:Y:S01]  /*03a0*/  MUFU.RCP R7, R7 ;  /* 0x0000000700077308 */ /* 0x000e620000001000 */
[----:B------:R-:W-:Y:S01]  /*03b0*/  FSEL R8, R8, 1, P0 ;  /* 0x3f80000008087808 */ /* 0x000fe20000000000 */
[----:B------:R-:W-:-:S04]  /*03c0*/  FADD R10, R10, -R12 ;  /* 0x8000000c0a0a7221 */ /* 0x000fc80000000000 */
[----:B------:R-:W-:Y:S01]  /*03d0*/  @!P1 FMUL R8, R8, 16777216 ;  /* 0x4b80000008089820 */ /* 0x000fe20000400000 */
[----:B------:R-:W-:-:S03]  /*03e0*/  FADD R11, R11, -R12 ;  /* 0x8000000c0b0b7221 */ /* 0x000fc60000000000 */
[----:B-1----:R-:W-:-:S04]  /*03f0*/  FMUL R8, R7, R8 ;  /* 0x0000000807087220 */ /* 0x002fc80000400000 */
[-C--:B------:R-:W-:Y:S01]  /*0400*/  FMUL R10, R10, R8.reuse ;  /* 0x000000080a0a7220 */ /* 0x080fe20000400000 */
[----:B------:R-:W-:-:S03]  /*0410*/  FMUL R8, R11, R8 ;  /* 0x000000080b087220 */ /* 0x000fc60000400000 */
[C-C-:B----4-:R-:W-:Y:S01]  /*0420*/  FFMA R10, R4.reuse, R10, R17.reuse ;  /* 0x0000000a040a7223 */ /* 0x150fe20000000011 */
[----:B------:R-:W-:-:S04]  /*0430*/  FFMA R8, R4, R8, R17 ;  /* 0x0000000804087223 */ /* 0x000fc80000000011 */
[----:B------:R-:W-:Y:S02]  /*0440*/  FSETP.GEU.AND P0, PT, R10, RZ, PT ;  /* 0x000000ff0a00720b */ /* 0x000fe40003f0e000 */
[----:B------:R-:W-:Y:S02]  /*0450*/  FSETP.GEU.AND P1, PT, R8, RZ, PT ;  /* 0x000000ff0800720b */ /* 0x000fe40003f2e000 */
[----:B------:R-:W-:Y:S02]  /*0460*/  FSEL R10, R10, RZ, P0 ;  /* 0x000000ff0a0a7208 */ /* 0x000fe40000000000 */
[----:B------:R-:W-:-:S03]  /*0470*/  FSEL R8, R8, RZ, P1 ;  /* 0x000000ff08087208 */ /* 0x000fc60000800000 */
[C---:B-----5:R-:W-:Y:S02]  /*0480*/  FMUL R10, R5.reuse, R10 ;  /* 0x0000000a050a7220 */ /* 0x060fe40000400000 */
[----:B------:R-:W-:-:S05]  /*0490*/  FMUL R11, R5, R8 ;  /* 0x00000008050b7220 */ /* 0x000fca0000400000 */
[----:B------:R-:W-:Y:S01]  /*04a0*/  STG.E.64 desc[UR4][R2.64], R10 ;  /* 0x0000000a02007986 */ /* 0x000fe2000c101b04 */
[----:B------:R-:W-:Y:S05]  /*04b0*/  EXIT ;  /* 0x000000000000794d */ /* 0x000fea0003800000 */
.L_x_0:
[----:B------:R-:W-:-:S00]  /*04c0*/  BRA `(.L_x_0) ;  /* 0xfffffffc00fc7947 */ /* 0x000fc0000383ffff */
[----:B------:R-:W-:-:S00]  /*04d0*/  NOP ;  /* 0x0000000000007918 */ /* 0x000fc00000000000 */
        /* <DEDUP_REMOVED lines=10> */
.L_x_1:


//--------------------- .nv.global.init           --------------------------
	.section	.nv.global.init,"aw",@progbits
.nv.global.init:
	.type		_$_str,@object
	.size		_$_str,(_$_str_$_2 - _$_str)
_$_str:
        /*0000*/ 	.byte	0x5f, 0x5f, 0x43, 0x55, 0x44, 0x41, 0x5f, 0x46, 0x54, 0x5a, 0x00
	.type		_$_str_$_2,@object
	.size		_$_str_$_2,(.L_1 - _$_str_$_2)
_$_str_$_2:
        /*000b*/ 	.byte	0x5f, 0x5f, 0x43, 0x55, 0x44, 0x41, 0x5f, 0x50, 0x52, 0x45, 0x43, 0x5f, 0x53, 0x51, 0x52, 0x54
        /*001b*/ 	.byte	0x00
.L_1:


//--------------------- .nv.constant0.triton_poi_fused__native_batch_norm_legit_no_training_mul_relu_13 --------------------------
	.section	.nv.constant0.triton_poi_fused__native_batch_norm_legit_no_training_mul_relu_13,"a",@progbits
	.sectionflags	@""
	.align	4
.nv.constant0.triton_poi_fused__native_batch_norm_legit_no_training_mul_relu_13:
	.zero		588
